//
// Generated by NVIDIA NVVM Compiler
//
// Compiler Build ID: CL-36424714
// Cuda compilation tools, release 13.0, V13.0.88
// Based on NVVM 20.0.0
//

.version 9.0
.target sm_100
.address_size 64

	// .globl	_Z9sumKernelPfS_fi
// _ZZ9sumKernelPfS_fiE5cache has been demoted

.visible .entry _Z9sumKernelPfS_fi(
	.param .u64 .ptr .align 1 _Z9sumKernelPfS_fi_param_0,
	.param .u64 .ptr .align 1 _Z9sumKernelPfS_fi_param_1,
	.param .f32 _Z9sumKernelPfS_fi_param_2,
	.param .u32 _Z9sumKernelPfS_fi_param_3
)
{
	.reg .pred 	%p<6>;
	.reg .b32 	%r<19>;
	.reg .b32 	%f<17>;
	.reg .b64 	%rd<9>;
	// demoted variable
	.shared .align 4 .b8 _ZZ9sumKernelPfS_fiE5cache[1024];
	ld.param.u64 	%rd2, [_Z9sumKernelPfS_fi_param_0];
	ld.param.u64 	%rd3, [_Z9sumKernelPfS_fi_param_1];
	ld.param.f32 	%f4, [_Z9sumKernelPfS_fi_param_2];
	ld.param.u32 	%r11, [_Z9sumKernelPfS_fi_param_3];
	mov.u32 	%r18, %ntid.x;
	mov.u32 	%r2, %ctaid.x;
	mov.u32 	%r3, %tid.x;
	mad.lo.s32 	%r17, %r18, %r2, %r3;
	setp.ge.s32 	%p1, %r17, %r11;
	mov.f32 	%f16, 0f00000000;
	@%p1 bra 	$L__BB0_3;
	mov.u32 	%r12, %nctaid.x;
	mul.lo.s32 	%r5, %r18, %r12;
	cvta.to.global.u64 	%rd1, %rd2;
	mov.f32 	%f16, 0f00000000;
$L__BB0_2:
	mul.wide.s32 	%rd4, %r17, 4;
	add.s64 	%rd5, %rd1, %rd4;
	ld.global.f32 	%f7, [%rd5];
	lg2.approx.f32 	%f8, %f7;
	mul.f32 	%f9, %f4, %f8;
	ex2.approx.f32 	%f10, %f9;
	add.f32 	%f16, %f16, %f10;
	add.s32 	%r17, %r17, %r5;
	setp.lt.s32 	%p2, %r17, %r11;
	@%p2 bra 	$L__BB0_2;
$L__BB0_3:
	shl.b32 	%r13, %r3, 2;
	mov.u32 	%r14, _ZZ9sumKernelPfS_fiE5cache;
	add.s32 	%r8, %r14, %r13;
	st.shared.f32 	[%r8], %f16;
	bar.sync 	0;
	setp.lt.u32 	%p3, %r18, 2;
	@%p3 bra 	$L__BB0_7;
$L__BB0_4:
	shr.u32 	%r10, %r18, 1;
	setp.ge.u32 	%p4, %r3, %r10;
	@%p4 bra 	$L__BB0_6;
	shl.b32 	%r15, %r10, 2;
	add.s32 	%r16, %r8, %r15;
	ld.shared.f32 	%f11, [%r16];
	ld.shared.f32 	%f12, [%r8];
	add.f32 	%f13, %f11, %f12;
	st.shared.f32 	[%r8], %f13;
$L__BB0_6:
	bar.sync 	0;
	setp.gt.u32 	%p5, %r18, 3;
	mov.u32 	%r18, %r10;
	@%p5 bra 	$L__BB0_4;
$L__BB0_7:
	cvta.to.global.u64 	%rd6, %rd3;
	ld.shared.f32 	%f14, [_ZZ9sumKernelPfS_fiE5cache];
	mul.wide.u32 	%rd7, %r2, 4;
	add.s64 	%rd8, %rd6, %rd7;
	st.global.f32 	[%rd8], %f14;
	ret;

}
	// .globl	_Z19backwardUpperKernelPfS_fffii
.visible .entry _Z19backwardUpperKernelPfS_fffii(
	.param .u64 .ptr .align 1 _Z19backwardUpperKernelPfS_fffii_param_0,
	.param .u64 .ptr .align 1 _Z19backwardUpperKernelPfS_fffii_param_1,
	.param .f32 _Z19backwardUpperKernelPfS_fffii_param_2,
	.param .f32 _Z19backwardUpperKernelPfS_fffii_param_3,
	.param .f32 _Z19backwardUpperKernelPfS_fffii_param_4,
	.param .u32 _Z19backwardUpperKernelPfS_fffii_param_5,
	.param .u32 _Z19backwardUpperKernelPfS_fffii_param_6
)
{
	.reg .pred 	%p<4>;
	.reg .b32 	%r<12>;
	.reg .b32 	%f<26>;
	.reg .b64 	%rd<8>;

	ld.param.u64 	%rd3, [_Z19backwardUpperKernelPfS_fffii_param_0];
	ld.param.u64 	%rd4, [_Z19backwardUpperKernelPfS_fffii_param_1];
	ld.param.f32 	%f5, [_Z19backwardUpperKernelPfS_fffii_param_2];
	ld.param.f32 	%f6, [_Z19backwardUpperKernelPfS_fffii_param_3];
	ld.param.f32 	%f7, [_Z19backwardUpperKernelPfS_fffii_param_4];
	ld.param.u32 	%r6, [_Z19backwardUpperKernelPfS_fffii_param_5];
	ld.param.u32 	%r7, [_Z19backwardUpperKernelPfS_fffii_param_6];
	mov.u32 	%r1, %ntid.x;
	mov.u32 	%r8, %ctaid.x;
	mov.u32 	%r9, %tid.x;
	mad.lo.s32 	%r11, %r1, %r8, %r9;
	setp.ge.s32 	%p1, %r11, %r6;
	@%p1 bra 	$L__BB1_3;
	cvt.rn.f32.s32 	%f8, %r7;
	cvt.rn.f32.s32 	%f1, %r6;
	div.rn.f32 	%f9, %f5, %f1;
	rcp.rn.f32 	%f10, %f7;
	lg2.approx.f32 	%f11, %f9;
	mul.f32 	%f12, %f10, %f11;
	ex2.approx.f32 	%f13, %f12;
	sub.f32 	%f14, %f13, %f6;
	mul.f32 	%f15, %f14, %f8;
	setp.ge.f32 	%p2, %f15, 0f00000000;
	selp.f32 	%f16, 0f3F800000, 0f00000000, %p2;
	mul.f32 	%f2, %f14, %f16;
	add.f32 	%f17, %f10, 0fBF800000;
	mul.f32 	%f18, %f17, %f11;
	ex2.approx.f32 	%f3, %f18;
	add.f32 	%f4, %f7, 0fBF800000;
	mov.u32 	%r10, %nctaid.x;
	mul.lo.s32 	%r3, %r10, %r1;
	cvta.to.global.u64 	%rd1, %rd3;
	cvta.to.global.u64 	%rd2, %rd4;
$L__BB1_2:
	mul.wide.s32 	%rd5, %r11, 4;
	add.s64 	%rd6, %rd1, %rd5;
	ld.global.f32 	%f19, [%rd6];
	lg2.approx.f32 	%f20, %f19;
	mul.f32 	%f21, %f4, %f20;
	ex2.approx.f32 	%f22, %f21;
	mul.f32 	%f23, %f3, %f22;
	div.rn.f32 	%f24, %f23, %f1;
	mul.f32 	%f25, %f2, %f24;
	add.s64 	%rd7, %rd2, %rd5;
	st.global.f32 	[%rd7], %f25;
	add.s32 	%r11, %r11, %r3;
	setp.lt.s32 	%p3, %r11, %r6;
	@%p3 bra 	$L__BB1_2;
$L__BB1_3:
	ret;

}


// ===== COMPILED SASS (sm_100) =====

	.target	sm_100

	.elftype	@"ET_EXEC"


//--------------------- .note.nv.tkinfo           --------------------------
	.section	.note.nv.tkinfo,"",@"SHT_NOTE"
	.sectionflags	@"SHF_NOTE_NV_TKINFO"
	.tkinfo
        /*0018*/ 	.word	0x00000002
        /*0030*/ 	.string	""
        /*0030*/ 	.string	"ptxas"
        /*0030*/ 	.string	"Cuda compilation tools, release 13.0, V13.0.88"
        /*0030*/ 	.string	"Build cuda_13.0.r13.0/compiler.36424714_0"
        /*0030*/ 	.string	"-arch sm_100 -m 64 "



//--------------------- .note.nv.cuinfo           --------------------------
	.section	.note.nv.cuinfo,"",@"SHT_NOTE"
	.sectionflags	@"SHF_NOTE_NV_CUINFO"
        /*0018*/ 	.short	0x0002
        /*001a*/ 	.short	0x0064
        /*001c*/ 	.short	0x0082
	.zero		2


//--------------------- .nv.info                  --------------------------
	.section	.nv.info,"",@"SHT_CUDA_INFO"
	.align	4


	//----- nvinfo : EIATTR_REGCOUNT
	.align		4
        /*0000*/ 	.byte	0x04, 0x2f
        /*0002*/ 	.short	(.L_1 - .L_0)
	.align		4
.L_0:
        /*0004*/ 	.word	index@(_Z9sumKernelPfS_fi)
        /*0008*/ 	.word	0x00000010


	//----- nvinfo : EIATTR_FRAME_SIZE
	.align		4
.L_1:
        /*000c*/ 	.byte	0x04, 0x11
        /*000e*/ 	.short	(.L_3 - .L_2)
	.align		4
.L_2:
        /*0010*/ 	.word	index@(_Z9sumKernelPfS_fi)
        /*0014*/ 	.word	0x00000000


	//----- nvinfo : EIATTR_REGCOUNT
	.align		4
.L_3:
        /*0018*/ 	.byte	0x04, 0x2f
        /*001a*/ 	.short	(.L_5 - .L_4)
	.align		4
.L_4:
        /*001c*/ 	.word	index@(_Z19backwardUpperKernelPfS_fffii)
        /*0020*/ 	.word	0x00000017


	//----- nvinfo : EIATTR_FRAME_SIZE
	.align		4
.L_5:
        /*0024*/ 	.byte	0x04, 0x11
        /*0026*/ 	.short	(.L_7 - .L_6)
	.align		4
.L_6:
        /*0028*/ 	.word	index@($__internal_1_$__cuda_sm3x_div_rn_noftz_f32_slowpath)
        /*002c*/ 	.word	0x00000000


	//----- nvinfo : EIATTR_FRAME_SIZE
	.align		4
.L_7:
        /*0030*/ 	.byte	0x04, 0x11
        /*0032*/ 	.short	(.L_9 - .L_8)
	.align		4
.L_8:
        /*0034*/ 	.word	index@($__internal_0_$__cuda_sm20_rcp_rn_f32_slowpath)
        /*0038*/ 	.word	0x00000000


	//----- nvinfo : EIATTR_FRAME_SIZE
	.align		4
.L_9:
        /*003c*/ 	.byte	0x04, 0x11
        /*003e*/ 	.short	(.L_11 - .L_10)
	.align		4
.L_10:
        /*0040*/ 	.word	index@(_Z19backwardUpperKernelPfS_fffii)
        /*0044*/ 	.word	0x00000000


	//----- nvinfo : EIATTR_MIN_STACK_SIZE
	.align		4
.L_11:
        /*0048*/ 	.byte	0x04, 0x12
        /*004a*/ 	.short	(.L_13 - .L_12)
	.align		4
.L_12:
        /*004c*/ 	.word	index@(_Z19backwardUpperKernelPfS_fffii)
        /*0050*/ 	.word	0x00000000


	//----- nvinfo : EIATTR_MIN_STACK_SIZE
	.align		4
.L_13:
        /*0054*/ 	.byte	0x04, 0x12
        /*0056*/ 	.short	(.L_15 - .L_14)
	.align		4
.L_14:
        /*0058*/ 	.word	index@(_Z9sumKernelPfS_fi)
        /*005c*/ 	.word	0x00000000
.L_15:


//--------------------- .nv.compat                --------------------------
	.section	.nv.compat,"",@"SHT_CUDA_COMPAT_INFO"
	.align	4
        /*0000*/ 	.byte	0x02, 0x09, 0x00, 0x00, 0x02, 0x02, 0x01, 0x00, 0x02, 0x05, 0x05, 0x00, 0x03, 0x07, 0x01, 0x01
        /*0010*/ 	.byte	0x02, 0x03, 0x00, 0x00, 0x02, 0x06, 0x01, 0x00, 0x04, 0x0b, 0x08, 0x00, 0x01, 0x00, 0x00, 0x00
        /*0020*/ 	.byte	0x00, 0x00, 0x00, 0x00


//--------------------- .nv.info._Z19backwardUpperKernelPfS_fffii --------------------------
	.section	.nv.info._Z19backwardUpperKernelPfS_fffii,"",@"SHT_CUDA_INFO"
	.sectionflags	@""
	.align	4


	//----- nvinfo : EIATTR_CUDA_API_VERSION
	.align		4
        /*0000*/ 	.byte	0x04, 0x37
        /*0002*/ 	.short	(.L_17 - .L_16)
.L_16:
        /*0004*/ 	.word	0x00000082


	//----- nvinfo : EIATTR_KPARAM_INFO
	.align		4
.L_17:
        /*0008*/ 	.byte	0x04, 0x17
        /*000a*/ 	.short	(.L_19 - .L_18)
.L_18:
        /*000c*/ 	.word	0x00000000
        /*0010*/ 	.short	0x0006
        /*0012*/ 	.short	0x0020
        /*0014*/ 	.byte	0x00, 0xf0, 0x11, 0x00


	//----- nvinfo : EIATTR_KPARAM_INFO
	.align		4
.L_19:
        /*0018*/ 	.byte	0x04, 0x17
        /*001a*/ 	.short	(.L_21 - .L_20)
.L_20:
        /*001c*/ 	.word	0x00000000
        /*0020*/ 	.short	0x0005
        /*0022*/ 	.short	0x001c
        /*0024*/ 	.byte	0x00, 0xf0, 0x11, 0x00


	//----- nvinfo : EIATTR_KPARAM_INFO
	.align		4
.L_21:
        /*0028*/ 	.byte	0x04, 0x17
        /*002a*/ 	.short	(.L_23 - .L_22)
.L_22:
        /*002c*/ 	.word	0x00000000
        /*0030*/ 	.short	0x0004
        /*0032*/ 	.short	0x0018
        /*0034*/ 	.byte	0x00, 0xf0, 0x11, 0x00


	//----- nvinfo : EIATTR_KPARAM_INFO
	.align		4
.L_23:
        /*0038*/ 	.byte	0x04, 0x17
        /*003a*/ 	.short	(.L_25 - .L_24)
.L_24:
        /*003c*/ 	.word	0x00000000
        /*0040*/ 	.short	0x0003
        /*0042*/ 	.short	0x0014
        /*0044*/ 	.byte	0x00, 0xf0, 0x11, 0x00


	//----- nvinfo : EIATTR_KPARAM_INFO
	.align		4
.L_25:
        /*0048*/ 	.byte	0x04, 0x17
        /*004a*/ 	.short	(.L_27 - .L_26)
.L_26:
        /*004c*/ 	.word	0x00000000
        /*0050*/ 	.short	0x0002
        /*0052*/ 	.short	0x0010
        /*0054*/ 	.byte	0x00, 0xf0, 0x11, 0x00


	//----- nvinfo : EIATTR_KPARAM_INFO
	.align		4
.L_27:
        /*0058*/ 	.byte	0x04, 0x17
        /*005a*/ 	.short	(.L_29 - .L_28)
.L_28:
        /*005c*/ 	.word	0x00000000
        /*0060*/ 	.short	0x0001
        /*0062*/ 	.short	0x0008
        /*0064*/ 	.byte	0x00, 0xf5, 0x21, 0x00


	//----- nvinfo : EIATTR_KPARAM_INFO
	.align		4
.L_29:
        /*0068*/ 	.byte	0x04, 0x17
        /*006a*/ 	.short	(.L_31 - .L_30)
.L_30:
        /*006c*/ 	.word	0x00000000
        /*0070*/ 	.short	0x0000
        /*0072*/ 	.short	0x0000
        /*0074*/ 	.byte	0x00, 0xf5, 0x21, 0x00


	//----- nvinfo : EIATTR_SPARSE_MMA_MASK
	.align		4
.L_31:
        /*0078*/ 	.byte	0x03, 0x50
        /*007a*/ 	.short	0x0000


	//----- nvinfo : EIATTR_MAXREG_COUNT
	.align		4
        /*007c*/ 	.byte	0x03, 0x1b
        /*007e*/ 	.short	0x00ff


	//----- nvinfo : EIATTR_MERCURY_ISA_VERSION
	.align		4
        /*0080*/ 	.byte	0x03, 0x5f
        /*0082*/ 	.short	0x0101


	//----- nvinfo : EIATTR_VRC_CTA_INIT_COUNT
	.align		4
        /*0084*/ 	.byte	0x02, 0x4a
	.zero		1
	.zero		1


	//----- nvinfo : EIATTR_EXIT_INSTR_OFFSETS
	.align		4
        /*0088*/ 	.byte	0x04, 0x1c
        /*008a*/ 	.short	(.L_33 - .L_32)


	//   ....[0]....
.L_32:
        /*008c*/ 	.word	0x00000070


	//   ....[1]....
        /*0090*/ 	.word	0x00000630


	//----- nvinfo : EIATTR_CRS_STACK_SIZE
	.align		4
.L_33:
        /*0094*/ 	.byte	0x04, 0x1e
        /*0096*/ 	.short	(.L_35 - .L_34)
.L_34:
        /*0098*/ 	.word	0x00000000


	//----- nvinfo : EIATTR_CBANK_PARAM_SIZE
	.align		4
.L_35:
        /*009c*/ 	.byte	0x03, 0x19
        /*009e*/ 	.short	0x0024


	//----- nvinfo : EIATTR_PARAM_CBANK
	.align		4
        /*00a0*/ 	.byte	0x04, 0x0a
        /*00a2*/ 	.short	(.L_37 - .L_36)
	.align		4
.L_36:
        /*00a4*/ 	.word	index@(.nv.constant0._Z19backwardUpperKernelPfS_fffii)
        /*00a8*/ 	.short	0x0380
        /*00aa*/ 	.short	0x0024


	//----- nvinfo : EIATTR_SW_WAR
	.align		4
.L_37:
        /*00ac*/ 	.byte	0x04, 0x36
        /*00ae*/ 	.short	(.L_39 - .L_38)
.L_38:
        /*00b0*/ 	.word	0x00000008
.L_39:


//--------------------- .nv.info._Z9sumKernelPfS_fi --------------------------
	.section	.nv.info._Z9sumKernelPfS_fi,"",@"SHT_CUDA_INFO"
	.sectionflags	@""
	.align	4


	//----- nvinfo : EIATTR_CUDA_API_VERSION
	.align		4
        /*0000*/ 	.byte	0x04, 0x37
        /*0002*/ 	.short	(.L_41 - .L_40)
.L_40:
        /*0004*/ 	.word	0x00000082


	//----- nvinfo : EIATTR_KPARAM_INFO
	.align		4
.L_41:
        /*0008*/ 	.byte	0x04, 0x17
        /*000a*/ 	.short	(.L_43 - .L_42)
.L_42:
        /*000c*/ 	.word	0x00000000
        /*0010*/ 	.short	0x0003
        /*0012*/ 	.short	0x0014
        /*0014*/ 	.byte	0x00, 0xf0, 0x11, 0x00


	//----- nvinfo : EIATTR_KPARAM_INFO
	.align		4
.L_43:
        /*0018*/ 	.byte	0x04, 0x17
        /*001a*/ 	.short	(.L_45 - .L_44)
.L_44:
        /*001c*/ 	.word	0x00000000
        /*0020*/ 	.short	0x0002
        /*0022*/ 	.short	0x0010
        /*0024*/ 	.byte	0x00, 0xf0, 0x11, 0x00


	//----- nvinfo : EIATTR_KPARAM_INFO
	.align		4
.L_45:
        /*0028*/ 	.byte	0x04, 0x17
        /*002a*/ 	.short	(.L_47 - .L_46)
.L_46:
        /*002c*/ 	.word	0x00000000
        /*0030*/ 	.short	0x0001
        /*0032*/ 	.short	0x0008
        /*0034*/ 	.byte	0x00, 0xf5, 0x21, 0x00


	//----- nvinfo : EIATTR_KPARAM_INFO
	.align		4
.L_47:
        /*0038*/ 	.byte	0x04, 0x17
        /*003a*/ 	.short	(.L_49 - .L_48)
.L_48:
        /*003c*/ 	.word	0x00000000
        /*0040*/ 	.short	0x0000
        /*0042*/ 	.short	0x0000
        /*0044*/ 	.byte	0x00, 0xf5, 0x21, 0x00


	//----- nvinfo : EIATTR_SPARSE_MMA_MASK
	.align		4
.L_49:
        /*0048*/ 	.byte	0x03, 0x50
        /*004a*/ 	.short	0x0000


	//----- nvinfo : EIATTR_MAXREG_COUNT
	.align		4
        /*004c*/ 	.byte	0x03, 0x1b
        /*004e*/ 	.short	0x00ff


	//----- nvinfo : EIATTR_NUM_BARRIERS
	.align		4
        /*0050*/ 	.byte	0x02, 0x4c
        /*0052*/ 	.byte	0x01
	.zero		1


	//----- nvinfo : EIATTR_MERCURY_ISA_VERSION
	.align		4
        /*0054*/ 	.byte	0x03, 0x5f
        /*0056*/ 	.short	0x0101


	//----- nvinfo : EIATTR_VRC_CTA_INIT_COUNT
	.align		4
        /*0058*/ 	.byte	0x02, 0x4a
	.zero		1
	.zero		1


	//----- nvinfo : EIATTR_EXIT_INSTR_OFFSETS
	.align		4
        /*005c*/ 	.byte	0x04, 0x1c
        /*005e*/ 	.short	(.L_51 - .L_50)


	//   ....[0]....
.L_50:
        /*0060*/ 	.word	0x000003b0


	//----- nvinfo : EIATTR_CRS_STACK_SIZE
	.align		4
.L_51:
        /*0064*/ 	.byte	0x04, 0x1e
        /*0066*/ 	.short	(.L_53 - .L_52)
.L_52:
        /*0068*/ 	.word	0x00000000


	//----- nvinfo : EIATTR_CBANK_PARAM_SIZE
	.align		4
.L_53:
        /*006c*/ 	.byte	0x03, 0x19
        /*006e*/ 	.short	0x0018


	//----- nvinfo : EIATTR_PARAM_CBANK
	.align		4
        /*0070*/ 	.byte	0x04, 0x0a
        /*0072*/ 	.short	(.L_55 - .L_54)
	.align		4
.L_54:
        /*0074*/ 	.word	index@(.nv.constant0._Z9sumKernelPfS_fi)
        /*0078*/ 	.short	0x0380
        /*007a*/ 	.short	0x0018


	//----- nvinfo : EIATTR_SW_WAR
	.align		4
.L_55:
        /*007c*/ 	.byte	0x04, 0x36
        /*007e*/ 	.short	(.L_57 - .L_56)
.L_56:
        /*0080*/ 	.word	0x00000008
.L_57:


//--------------------- .nv.callgraph             --------------------------
	.section	.nv.callgraph,"",@"SHT_CUDA_CALLGRAPH"
	.align	4
	.sectionentsize	8
	.align		4
        /*0000*/ 	.word	0x00000000
	.align		4
        /*0004*/ 	.word	0xffffffff
	.align		4
        /*0008*/ 	.word	0x00000000
	.align		4
        /*000c*/ 	.word	0xfffffffe
	.align		4
        /*0010*/ 	.word	0x00000000
	.align		4
        /*0014*/ 	.word	0xfffffffd
	.align		4
        /*0018*/ 	.word	0x00000000
	.align		4
        /*001c*/ 	.word	0xfffffffc


//--------------------- .text._Z19backwardUpperKernelPfS_fffii --------------------------
	.section	.text._Z19backwardUpperKernelPfS_fffii,"ax",@progbits
	.align	128
        .global         _Z19backwardUpperKernelPfS_fffii
        .type           _Z19backwardUpperKernelPfS_fffii,@function
        .size           _Z19backwardUpperKernelPfS_fffii,(.L_x_28 - _Z19backwardUpperKernelPfS_fffii)
        .other          _Z19backwardUpperKernelPfS_fffii,@"STO_CUDA_ENTRY STV_DEFAULT"
_Z19backwardUpperKernelPfS_fffii:
.text._Z19backwardUpperKernelPfS_fffii:
[----:B------:R-:W-:Y:S01]  /*0000*/  LDC R1, c[0x0][0x37c] ;  /* 0x0000df00ff017b82 */ /* 0x000fe20000000800 */
[----:B------:R-:W0:Y:S01]  /*0010*/  S2R R9, SR_CTAID.X ;  /* 0x0000000000097919 */ /* 0x000e220000002500 */
[----:B------:R-:W0:Y:S01]  /*0020*/  LDCU UR4, c[0x0][0x360] ;  /* 0x00006c00ff0477ac */ /* 0x000e220008000800 */
[----:B------:R-:W0:Y:S01]  /*0030*/  S2R R0, SR_TID.X ;  /* 0x0000000000007919 */ /* 0x000e220000002100 */
[----:B------:R-:W1:Y:S01]  /*0040*/  LDCU UR5, c[0x0][0x39c] ;  /* 0x00007380ff0577ac */ /* 0x000e620008000800 */
[----:B0-----:R-:W-:-:S05]  /*0050*/  IMAD R9, R9, UR4, R0 ;  /* 0x0000000409097c24 */ /* 0x001fca000f8e0200 */
[----:B-1----:R-:W-:-:S13]  /*0060*/  ISETP.GE.AND P0, PT, R9, UR5, PT ;  /* 0x0000000509007c0c */ /* 0x002fda000bf06270 */
[----:B------:R-:W-:Y:S05]  /*0070*/  @P0 EXIT ;  /* 0x000000000000094d */ /* 0x000fea0003800000 */
[----:B------:R-:W-:Y:S01]  /*0080*/  I2FP.F32.S32 R3, UR5 ;  /* 0x0000000500037c45 */ /* 0x000fe20008201400 */
[----:B------:R-:W0:Y:S03]  /*0090*/  LDCU UR5, c[0x0][0x390] ;  /* 0x00007200ff0577ac */ /* 0x000e260008000800 */
[----:B------:R-:W1:Y:S01]  /*00a0*/  MUFU.RCP R0, R3 ;  /* 0x0000000300007308 */ /* 0x000e620000001000 */
[----:B0-----:R-:W-:Y:S02]  /*00b0*/  IMAD.U32 R4, RZ, RZ, UR5 ;  /* 0x00000005ff047e24 */ /* 0x001fe4000f8e00ff */
[----:B-1----:R-:W-:-:S05]  /*00c0*/  FFMA R5, -R3, R0, 1 ;  /* 0x3f80000003057423 */ /* 0x002fca0000000100 */
[----:B------:R-:W0:Y:S01]  /*00d0*/  FCHK P0, R4, R3 ;  /* 0x0000000304007302 */ /* 0x000e220000000000 */
[----:B------:R-:W-:-:S04]  /*00e0*/  FFMA R0, R0, R5, R0 ;  /* 0x0000000500007223 */ /* 0x000fc80000000000 */
[----:B------:R-:W-:-:S04]  /*00f0*/  FFMA R2, R0, UR5, RZ ;  /* 0x0000000500027c23 */ /* 0x000fc800080000ff */
[----:B------:R-:W-:-:S04]  /*0100*/  FFMA R5, -R3, R2, UR5 ;  /* 0x0000000503057e23 */ /* 0x000fc80008000102 */
[----:B------:R-:W-:Y:S01]  /*0110*/  FFMA R2, R0, R5, R2 ;  /* 0x0000000500027223 */ /* 0x000fe20000000002 */
[----:B0-----:R-:W-:Y:S06]  /*0120*/  @!P0 BRA `(.L_x_0) ;  /* 0x0000000000148947 */ /* 0x001fec0003800000 */
[----:B------:R-:W0:Y:S01]  /*0130*/  LDCU UR5, c[0x0][0x390] ;  /* 0x00007200ff0577ac */ /* 0x000e220008000800 */
[----:B------:R-:W-:Y:S01]  /*0140*/  MOV R12, 0x170 ;  /* 0x00000170000c7802 */ /* 0x000fe20000000f00 */
[----:B0-----:R-:W-:-:S07]  /*0150*/  IMAD.U32 R0, RZ, RZ, UR5 ;  /* 0x00000005ff007e24 */ /* 0x001fce000f8e00ff */
[----:B------:R-:W-:Y:S05]  /*0160*/  CALL.REL.NOINC `($__internal_1_$__cuda_sm3x_div_rn_noftz_f32_slowpath) ;  /* 0x0000000800047944 */ /* 0x000fea0003c00000 */
[----:B------:R-:W-:-:S07]  /*0170*/  IMAD.MOV.U32 R2, RZ, RZ, R0 ;  /* 0x000000ffff027224 */ /* 0x000fce00078e0000 */
.L_x_0:
[----:B------:R-:W0:Y:S01]  /*0180*/  LDC R7, c[0x0][0x398] ;  /* 0x0000e600ff077b82 */ /* 0x000e220000000800 */
[----:B------:R-:W1:Y:S02]  /*0190*/  LDCU UR5, c[0x0][0x3a0] ;  /* 0x00007400ff0577ac */ /* 0x000e640008000800 */
[----:B-1----:R-:W-:Y:S01]  /*01a0*/  I2FP.F32.S32 R8, UR5 ;  /* 0x0000000500087c45 */ /* 0x002fe20008201400 */
[----:B0-----:R-:W-:-:S05]  /*01b0*/  VIADD R0, R7, 0x1800000 ;  /* 0x0180000007007836 */ /* 0x001fca0000000000 */
[----:B------:R-:W-:-:S04]  /*01c0*/  LOP3.LUT R0, R0, 0x7f800000, RZ, 0xc0, !PT ;  /* 0x7f80000000007812 */ /* 0x000fc800078ec0ff */
[----:B------:R-:W-:-:S13]  /*01d0*/  ISETP.GT.U32.AND P0, PT, R0, 0x1ffffff, PT ;  /* 0x01ffffff0000780c */ /* 0x000fda0003f04070 */
[----:B------:R-:W-:Y:S05]  /*01e0*/  @P0 BRA `(.L_x_1) ;  /* 0x00000000000c0947 */ /* 0x000fea0003800000 */
[----:B------:R-:W-:-:S07]  /*01f0*/  MOV R4, 0x210 ;  /* 0x0000021000047802 */ /* 0x000fce0000000f00 */
[----:B------:R-:W-:Y:S05]  /*0200*/  CALL.REL.NOINC `($__internal_0_$__cuda_sm20_rcp_rn_f32_slowpath) ;  /* 0x00000004000c7944 */ /* 0x000fea0003c00000 */
[----:B------:R-:W-:Y:S05]  /*0210*/  BRA `(.L_x_2) ;  /* 0x0000000000107947 */ /* 0x000fea0003800000 */
.L_x_1:
[----:B------:R-:W0:Y:S02]  /*0220*/  MUFU.RCP R0, R7 ;  /* 0x0000000700007308 */ /* 0x000e240000001000 */
[----:B0-----:R-:W-:-:S04]  /*0230*/  FFMA R4, R0, R7, -1 ;  /* 0xbf80000000047423 */ /* 0x001fc80000000007 */
[----:B------:R-:W-:-:S04]  /*0240*/  FADD.FTZ R5, -R4, -RZ ;  /* 0x800000ff04057221 */ /* 0x000fc80000010100 */
[----:B------:R-:W-:-:S07]  /*0250*/  FFMA R0, R0, R5, R0 ;  /* 0x0000000500007223 */ /* 0x000fce0000000000 */
.L_x_2:
[C---:B------:R-:W-:Y:S01]  /*0260*/  FSETP.GEU.AND P0, PT, |R2|.reuse, 1.175494350822287508e-38, PT ;  /* 0x008000000200780b */ /* 0x040fe20003f0e200 */
[----:B------:R-:W0:Y:S01]  /*0270*/  LDCU UR6, c[0x0][0x394] ;  /* 0x00007280ff0677ac */ /* 0x000e220008000800 */
[----:B------:R-:W1:Y:S01]  /*0280*/  LDC R13, c[0x0][0x398] ;  /* 0x0000e600ff0d7b82 */ /* 0x000e620000000800 */
[----:B------:R-:W2:Y:S01]  /*0290*/  LDCU UR5, c[0x0][0x370] ;  /* 0x00006e00ff0577ac */ /* 0x000ea20008000800 */
[----:B------:R-:W3:Y:S06]  /*02a0*/  LDCU UR8, c[0x0][0x39c] ;  /* 0x00007380ff0877ac */ /* 0x000eec0008000800 */
[----:B------:R-:W4:Y:S03]  /*02b0*/  LDC.64 R6, c[0x0][0x380] ;  /* 0x0000e000ff067b82 */ /* 0x000f260000000a00 */
[----:B------:R-:W-:-:S04]  /*02c0*/  @!P0 FMUL R2, R2, 16777216 ;  /* 0x4b80000002028820 */ /* 0x000fc80000400000 */
[----:B------:R-:W5:Y:S01]  /*02d0*/  MUFU.LG2 R5, R2 ;  /* 0x0000000200057308 */ /* 0x000f620000000c00 */
[----:B--2---:R-:W-:Y:S01]  /*02e0*/  UIMAD UR4, UR4, UR5, URZ ;  /* 0x00000005040472a4 */ /* 0x004fe2000f8e02ff */
[----:B-----5:R-:W-:-:S04]  /*02f0*/  @!P0 FADD R5, R5, -24 ;  /* 0xc1c0000005058421 */ /* 0x020fc80000000000 */
[----:B------:R-:W-:Y:S01]  /*0300*/  FMUL R10, R5, R0 ;  /* 0x00000000050a7220 */ /* 0x000fe20000400000 */
[----:B------:R-:W-:-:S04]  /*0310*/  FADD R0, R0, -1 ;  /* 0xbf80000000007421 */ /* 0x000fc80000000000 */
[----:B------:R-:W-:Y:S01]  /*0320*/  FSETP.GEU.AND P0, PT, R10, -126, PT ;  /* 0xc2fc00000a00780b */ /* 0x000fe20003f0e000 */
[----:B------:R-:W-:Y:S02]  /*0330*/  FMUL R12, R5, R0 ;  /* 0x00000000050c7220 */ /* 0x000fe40000400000 */
[----:B------:R-:W2:Y:S03]  /*0340*/  LDC.64 R4, c[0x0][0x388] ;  /* 0x0000e200ff047b82 */ /* 0x000ea60000000a00 */
[----:B------:R-:W-:-:S07]  /*0350*/  FSETP.GEU.AND P1, PT, R12, -126, PT ;  /* 0xc2fc00000c00780b */ /* 0x000fce0003f2e000 */
[----:B------:R-:W-:-:S04]  /*0360*/  @!P0 FMUL R10, R10, 0.5 ;  /* 0x3f0000000a0a8820 */ /* 0x000fc80000400000 */
[----:B------:R1:W5:Y:S02]  /*0370*/  MUFU.EX2 R0, R10 ;  /* 0x0000000a00007308 */ /* 0x0003640000000800 */
[----:B------:R-:W-:-:S06]  /*0380*/  @!P1 FMUL R12, R12, 0.5 ;  /* 0x3f0000000c0c9820 */ /* 0x000fcc0000400000 */
[----:B------:R-:W3:Y:S01]  /*0390*/  MUFU.EX2 R2, R12 ;  /* 0x0000000c00027308 */ /* 0x000ee20000000800 */
[----:B-1----:R-:W-:Y:S01]  /*03a0*/  FADD R10, R13, -1 ;  /* 0xbf8000000d0a7421 */ /* 0x002fe20000000000 */
[----:B-----5:R-:W-:-:S04]  /*03b0*/  @!P0 FMUL R0, R0, R0 ;  /* 0x0000000000008220 */ /* 0x020fc80000400000 */
[----:B0-----:R-:W-:Y:S01]  /*03c0*/  FADD R11, R0, -UR6 ;  /* 0x80000006000b7e21 */ /* 0x001fe20008000000 */
[----:B------:R-:W0:Y:S03]  /*03d0*/  LDCU.64 UR6, c[0x0][0x358] ;  /* 0x00006b00ff0677ac */ /* 0x000e260008000a00 */
[----:B------:R-:W-:Y:S01]  /*03e0*/  FMUL R8, R11, R8 ;  /* 0x000000080b087220 */ /* 0x000fe20000400000 */
[----:B---3--:R-:W-:-:S04]  /*03f0*/  @!P1 FMUL R2, R2, R2 ;  /* 0x0000000202029220 */ /* 0x008fc80000400000 */
[----:B------:R-:W-:-:S05]  /*0400*/  FSET.BF.GE.AND R8, R8, RZ, PT ;  /* 0x000000ff0808720a */ /* 0x000fca0003806000 */
[----:B--2-4-:R-:W-:-:S07]  /*0410*/  FMUL R8, R11, R8 ;  /* 0x000000080b087220 */ /* 0x014fce0000400000 */
.L_x_5:
[----:B-1----:R-:W-:-:S05]  /*0420*/  IMAD.WIDE R12, R9, 0x4, R6 ;  /* 0x00000004090c7825 */ /* 0x002fca00078e0206 */
[----:B0-----:R0:W2:Y:S01]  /*0430*/  LDG.E R11, desc[UR6][R12.64] ;  /* 0x000000060c0b7981 */ /* 0x0010a2000c1e1900 */
[----:B------:R-:W0:Y:S01]  /*0440*/  MUFU.RCP R0, R3 ;  /* 0x0000000300007308 */ /* 0x000e220000001000 */
[----:B------:R-:W-:Y:S01]  /*0450*/  BSSY.RECONVERGENT B0, `(.L_x_3) ;  /* 0x0000019000007945 */ /* 0x000fe20003800200 */
[----:B0-----:R-:W-:-:S04]  /*0460*/  FFMA R13, -R3, R0, 1 ;  /* 0x3f800000030d7423 */ /* 0x001fc80000000100 */
[----:B------:R-:W-:Y:S01]  /*0470*/  FFMA R0, R0, R13, R0 ;  /* 0x0000000d00007223 */ /* 0x000fe20000000000 */
[----:B--2---:R-:W-:-:S13]  /*0480*/  FSETP.GEU.AND P0, PT, |R11|, 1.175494350822287508e-38, PT ;  /* 0x008000000b00780b */ /* 0x004fda0003f0e200 */
[----:B------:R-:W-:-:S04]  /*0490*/  @!P0 FMUL R11, R11, 16777216 ;  /* 0x4b8000000b0b8820 */ /* 0x000fc80000400000 */
[----:B------:R0:W1:Y:S02]  /*04a0*/  MUFU.LG2 R15, R11 ;  /* 0x0000000b000f7308 */ /* 0x0000640000000c00 */
[----:B0-----:R-:W-:Y:S01]  /*04b0*/  IMAD.MOV.U32 R11, RZ, RZ, R9 ;  /* 0x000000ffff0b7224 */ /* 0x001fe200078e0009 */
[----:B------:R-:W-:-:S04]  /*04c0*/  IADD3 R9, PT, PT, R9, UR4, RZ ;  /* 0x0000000409097c10 */ /* 0x000fc8000fffe0ff */
[----:B------:R-:W-:Y:S01]  /*04d0*/  ISETP.GE.AND P2, PT, R9, UR8, PT ;  /* 0x0000000809007c0c */ /* 0x000fe2000bf46270 */
[----:B-1----:R-:W-:-:S04]  /*04e0*/  @!P0 FADD R15, R15, -24 ;  /* 0xc1c000000f0f8421 */ /* 0x002fc80000000000 */
[----:B------:R-:W-:-:S05]  /*04f0*/  FMUL R15, R10, R15 ;  /* 0x0000000f0a0f7220 */ /* 0x000fca0000400000 */
[----:B------:R-:W-:-:S13]  /*0500*/  FSETP.GEU.AND P0, PT, R15, -126, PT ;  /* 0xc2fc00000f00780b */ /* 0x000fda0003f0e000 */
[----:B------:R-:W-:-:S04]  /*0510*/  @!P0 FMUL R15, R15, 0.5 ;  /* 0x3f0000000f0f8820 */ /* 0x000fc80000400000 */
[----:B------:R-:W0:Y:S02]  /*0520*/  MUFU.EX2 R17, R15 ;  /* 0x0000000f00117308 */ /* 0x000e240000000800 */
[----:B0-----:R-:W-:-:S04]  /*0530*/  @!P0 FMUL R17, R17, R17 ;  /* 0x0000001111118220 */ /* 0x001fc80000400000 */
[----:B------:R-:W-:-:S04]  /*0540*/  FMUL R14, R2, R17 ;  /* 0x00000011020e7220 */ /* 0x000fc80000400000 */
[----:B------:R-:W0:Y:S01]  /*0550*/  FCHK P0, R14, R3 ;  /* 0x000000030e007302 */ /* 0x000e220000000000 */
[----:B------:R-:W-:-:S04]  /*0560*/  FFMA R12, R0, R14, RZ ;  /* 0x0000000e000c7223 */ /* 0x000fc800000000ff */
[----:B------:R-:W-:-:S04]  /*0570*/  FFMA R13, -R3, R12, R14 ;  /* 0x0000000c030d7223 */ /* 0x000fc8000000010e */
[----:B------:R-:W-:Y:S01]  /*0580*/  FFMA R13, R0, R13, R12 ;  /* 0x0000000d000d7223 */ /* 0x000fe2000000000c */
[----:B0-----:R-:W-:Y:S06]  /*0590*/  @!P0 BRA `(.L_x_4) ;  /* 0x0000000000108947 */ /* 0x001fec0003800000 */
[----:B------:R-:W-:Y:S01]  /*05a0*/  IMAD.MOV.U32 R0, RZ, RZ, R14 ;  /* 0x000000ffff007224 */ /* 0x000fe200078e000e */
[----:B------:R-:W-:-:S07]  /*05b0*/  MOV R12, 0x5d0 ;  /* 0x000005d0000c7802 */ /* 0x000fce0000000f00 */
[----:B------:R-:W-:Y:S05]  /*05c0*/  CALL.REL.NOINC `($__internal_1_$__cuda_sm3x_div_rn_noftz_f32_slowpath) ;  /* 0x0000000000ec7944 */ /* 0x000fea0003c00000 */
[----:B------:R-:W-:-:S07]  /*05d0*/  IMAD.MOV.U32 R13, RZ, RZ, R0 ;  /* 0x000000ffff0d7224 */ /* 0x000fce00078e0000 */
.L_x_4:
[----:B------:R-:W-:Y:S05]  /*05e0*/  BSYNC.RECONVERGENT B0 ;  /* 0x0000000000007941 */ /* 0x000fea0003800200 */
.L_x_3:
[----:B------:R-:W-:Y:S01]  /*05f0*/  FMUL R15, R8, R13 ;  /* 0x0000000d080f7220 */ /* 0x000fe20000400000 */
[----:B------:R-:W-:-:S05]  /*0600*/  IMAD.WIDE R12, R11, 0x4, R4 ;  /* 0x000000040b0c7825 */ /* 0x000fca00078e0204 */
[----:B------:R1:W-:Y:S01]  /*0610*/  STG.E desc[UR6][R12.64], R15 ;  /* 0x0000000f0c007986 */ /* 0x0003e2000c101906 */
[----:B------:R-:W-:Y:S05]  /*0620*/  @!P2 BRA `(.L_x_5) ;  /* 0xfffffffc007ca947 */ /* 0x000fea000383ffff */
[----:B------:R-:W-:Y:S05]  /*0630*/  EXIT ;  /* 0x000000000000794d */ /* 0x000fea0003800000 */
        .weak           $__internal_0_$__cuda_sm20_rcp_rn_f32_slowpath
        .type           $__internal_0_$__cuda_sm20_rcp_rn_f32_slowpath,@function
        .size           $__internal_0_$__cuda_sm20_rcp_rn_f32_slowpath,($__internal_1_$__cuda_sm3x_div_rn_noftz_f32_slowpath - $__internal_0_$__cuda_sm20_rcp_rn_f32_slowpath)
$__internal_0_$__cuda_sm20_rcp_rn_f32_slowpath:
[----:B------:R-:W0:Y:S02]  /*0640*/  LDC R0, c[0x0][0x398] ;  /* 0x0000e600ff007b82 */ /* 0x000e240000000800 */
[----:B0-----:R-:W-:-:S05]  /*0650*/  IMAD.SHL.U32 R6, R0, 0x2, RZ ;  /* 0x0000000200067824 */ /* 0x001fca00078e00ff */
[----:B------:R-:W-:-:S04]  /*0660*/  SHF.R.U32.HI R5, RZ, 0x18, R6 ;  /* 0x00000018ff057819 */ /* 0x000fc80000011606 */
[----:B------:R-:W-:-:S13]  /*0670*/  ISETP.NE.U32.AND P0, PT, R5, RZ, PT ;  /* 0x000000ff0500720c */ /* 0x000fda0003f05070 */
[----:B------:R-:W-:Y:S05]  /*0680*/  @P0 BRA `(.L_x_6) ;  /* 0x0000000000280947 */ /* 0x000fea0003800000 */
[----:B------:R-:W-:-:S13]  /*0690*/  ISETP.NE.AND P0, PT, R6, RZ, PT ;  /* 0x000000ff0600720c */ /* 0x000fda0003f05270 */
[----:B------:R0:W1:Y:S01]  /*06a0*/  @!P0 MUFU.RCP R5, R0 ;  /* 0x0000000000058308 */ /* 0x0000620000001000 */
[----:B------:R-:W-:Y:S05]  /*06b0*/  @!P0 BRA `(.L_x_7) ;  /* 0x0000000000a48947 */ /* 0x000fea0003800000 */
[----:B------:R-:W-:-:S04]  /*06c0*/  FFMA R6, R0, 1.84467440737095516160e+19, RZ ;  /* 0x5f80000000067823 */ /* 0x000fc800000000ff */
[----:B-1----:R-:W0:Y:S02]  /*06d0*/  MUFU.RCP R5, R6 ;  /* 0x0000000600057308 */ /* 0x002e240000001000 */
[----:B0-----:R-:W-:-:S04]  /*06e0*/  FFMA R0, R6, R5, -1 ;  /* 0xbf80000006007423 */ /* 0x001fc80000000005 */
[----:B------:R-:W-:-:S04]  /*06f0*/  FADD.FTZ R0, -R0, -RZ ;  /* 0x800000ff00007221 */ /* 0x000fc80000010100 */
[----:B------:R-:W-:-:S04]  /*0700*/  FFMA R0, R5, R0, R5 ;  /* 0x0000000005007223 */ /* 0x000fc80000000005 */
[----:B------:R-:W-:Y:S01]  /*0710*/  FFMA R5, R0, 1.84467440737095516160e+19, RZ ;  /* 0x5f80000000057823 */ /* 0x000fe200000000ff */
[----:B------:R-:W-:Y:S06]  /*0720*/  BRA `(.L_x_7) ;  /* 0x0000000000887947 */ /* 0x000fec0003800000 */
.L_x_6:
[----:B------:R-:W-:-:S05]  /*0730*/  VIADD R6, R5, 0xffffff03 ;  /* 0xffffff0305067836 */ /* 0x000fca0000000000 */
[----:B------:R-:W-:-:S13]  /*0740*/  ISETP.GT.U32.AND P0, PT, R6, 0x1, PT ;  /* 0x000000010600780c */ /* 0x000fda0003f04070 */
[----:B------:R-:W-:Y:S05]  /*0750*/  @P0 BRA `(.L_x_8) ;  /* 0x0000000000780947 */ /* 0x000fea0003800000 */
[----:B------:R-:W-:Y:S01]  /*0760*/  LOP3.LUT R7, R0, 0x7fffff, RZ, 0xc0, !PT ;  /* 0x007fffff00077812 */ /* 0x000fe200078ec0ff */
[----:B------:R-:W-:-:S03]  /*0770*/  IMAD.MOV.U32 R13, RZ, RZ, 0x3 ;  /* 0x00000003ff0d7424 */ /* 0x000fc600078e00ff */
[----:B------:R-:W-:Y:S02]  /*0780*/  LOP3.LUT R7, R7, 0x3f800000, RZ, 0xfc, !PT ;  /* 0x3f80000007077812 */ /* 0x000fe400078efcff */
[----:B------:R-:W-:Y:S02]  /*0790*/  SHF.L.U32 R14, R13, R6, RZ ;  /* 0x000000060d0e7219 */ /* 0x000fe400000006ff */
[----:B------:R-:W0:Y:S02]  /*07a0*/  MUFU.RCP R10, R7 ;  /* 0x00000007000a7308 */ /* 0x000e240000001000 */
[----:B0-----:R-:W-:-:S04]  /*07b0*/  FFMA R11, R7, R10, -1 ;  /* 0xbf800000070b7423 */ /* 0x001fc8000000000a */
[----:B------:R-:W-:-:S04]  /*07c0*/  FADD.FTZ R11, -R11, -RZ ;  /* 0x800000ff0b0b7221 */ /* 0x000fc80000010100 */
[CCC-:B------:R-:W-:Y:S01]  /*07d0*/  FFMA.RM R12, R10.reuse, R11.reuse, R10.reuse ;  /* 0x0000000b0a0c7223 */ /* 0x1c0fe2000000400a */
[----:B------:R-:W-:-:S04]  /*07e0*/  FFMA.RP R11, R10, R11, R10 ;  /* 0x0000000b0a0b7223 */ /* 0x000fc8000000800a */
[C---:B------:R-:W-:Y:S02]  /*07f0*/  LOP3.LUT R10, R12.reuse, 0x7fffff, RZ, 0xc0, !PT ;  /* 0x007fffff0c0a7812 */ /* 0x040fe400078ec0ff */
[----:B------:R-:W-:Y:S02]  /*0800*/  FSETP.NEU.FTZ.AND P0, PT, R12, R11, PT ;  /* 0x0000000b0c00720b */ /* 0x000fe40003f1d000 */
[----:B------:R-:W-:Y:S02]  /*0810*/  LOP3.LUT R11, R10, 0x800000, RZ, 0xfc, !PT ;  /* 0x008000000a0b7812 */ /* 0x000fe400078efcff */
[----:B------:R-:W-:Y:S02]  /*0820*/  SEL R10, RZ, 0xffffffff, !P0 ;  /* 0xffffffffff0a7807 */ /* 0x000fe40004000000 */
[----:B------:R-:W-:Y:S02]  /*0830*/  LOP3.LUT R7, R14, R11, RZ, 0xc0, !PT ;  /* 0x0000000b0e077212 */ /* 0x000fe400078ec0ff */
[----:B------:R-:W-:-:S02]  /*0840*/  IADD3 R10, PT, PT, -R10, RZ, RZ ;  /* 0x000000ff0a0a7210 */ /* 0x000fc40007ffe1ff */
[-C--:B------:R-:W-:Y:S02]  /*0850*/  SHF.R.U32.HI R7, RZ, R6.reuse, R7 ;  /* 0x00000006ff077219 */ /* 0x080fe40000011607 */
[----:B------:R-:W-:Y:S02]  /*0860*/  LOP3.LUT P1, RZ, R10, R6, R11, 0xf8, !PT ;  /* 0x000000060aff7212 */ /* 0x000fe4000782f80b */
[C---:B------:R-:W-:Y:S02]  /*0870*/  LOP3.LUT P0, RZ, R7.reuse, 0x1, RZ, 0xc0, !PT ;  /* 0x0000000107ff7812 */ /* 0x040fe4000780c0ff */
[----:B------:R-:W-:-:S04]  /*0880*/  LOP3.LUT P2, RZ, R7, 0x2, RZ, 0xc0, !PT ;  /* 0x0000000207ff7812 */ /* 0x000fc8000784c0ff */
[----:B------:R-:W-:Y:S02]  /*0890*/  PLOP3.LUT P0, PT, P0, P1, P2, 0xe0, 0x0 ;  /* 0x000000000000781c */ /* 0x000fe40000703c20 */
[----:B------:R-:W-:Y:S02]  /*08a0*/  LOP3.LUT P1, RZ, R0, 0x7fffff, RZ, 0xc0, !PT ;  /* 0x007fffff00ff7812 */ /* 0x000fe4000782c0ff */
[----:B------:R-:W-:-:S05]  /*08b0*/  SEL R6, RZ, 0x1, !P0 ;  /* 0x00000001ff067807 */ /* 0x000fca0004000000 */
[----:B------:R-:W-:-:S05]  /*08c0*/  IMAD.MOV R6, RZ, RZ, -R6 ;  /* 0x000000ffff067224 */ /* 0x000fca00078e0a06 */
[----:B------:R-:W-:Y:S01]  /*08d0*/  ISETP.GE.AND P0, PT, R6, RZ, PT ;  /* 0x000000ff0600720c */ /* 0x000fe20003f06270 */
[----:B------:R-:W-:-:S05]  /*08e0*/  VIADD R6, R5, 0xffffff04 ;  /* 0xffffff0405067836 */ /* 0x000fca0000000000 */
[----:B------:R-:W-:-:S07]  /*08f0*/  SHF.R.U32.HI R5, RZ, R6, R11 ;  /* 0x00000006ff057219 */ /* 0x000fce000001160b */
[----:B------:R-:W-:-:S04]  /*0900*/  @!P0 VIADD R5, R5, 0x1 ;  /* 0x0000000105058836 */ /* 0x000fc80000000000 */
[----:B------:R-:W-:-:S05]  /*0910*/  @!P1 IMAD.SHL.U32 R5, R5, 0x2, RZ ;  /* 0x0000000205059824 */ /* 0x000fca00078e00ff */
[----:B------:R-:W-:Y:S01]  /*0920*/  LOP3.LUT R5, R5, 0x80000000, R0, 0xf8, !PT ;  /* 0x8000000005057812 */ /* 0x000fe200078ef800 */
[----:B------:R-:W-:Y:S06]  /*0930*/  BRA `(.L_x_7) ;  /* 0x0000000000047947 */ /* 0x000fec0003800000 */
.L_x_8:
[----:B------:R2:W3:Y:S02]  /*0940*/  MUFU.RCP R5, R0 ;  /* 0x0000000000057308 */ /* 0x0004e40000001000 */
.L_x_7:
[----:B0123--:R-:W-:Y:S01]  /*0950*/  MOV R0, R5 ;  /* 0x0000000500007202 */ /* 0x00ffe20000000f00 */
[----:B------:R-:W-:-:S04]  /*0960*/  IMAD.MOV.U32 R5, RZ, RZ, 0x0 ;  /* 0x00000000ff057424 */ /* 0x000fc800078e00ff */
[----:B------:R-:W-:Y:S05]  /*0970*/  RET.REL.NODEC R4 `(_Z19backwardUpperKernelPfS_fffii) ;  /* 0xfffffff404a07950 */ /* 0x000fea0003c3ffff */
        .weak           $__internal_1_$__cuda_sm3x_div_rn_noftz_f32_slowpath
        .type           $__internal_1_$__cuda_sm3x_div_rn_noftz_f32_slowpath,@function
        .size           $__internal_1_$__cuda_sm3x_div_rn_noftz_f32_slowpath,(.L_x_28 - $__internal_1_$__cuda_sm3x_div_rn_noftz_f32_slowpath)
$__internal_1_$__cuda_sm3x_div_rn_noftz_f32_slowpath:
[--C-:B------:R-:W-:Y:S01]  /*0980*/  SHF.R.U32.HI R14, RZ, 0x17, R3.reuse ;  /* 0x00000017ff0e7819 */ /* 0x100fe20000011603 */
[----:B------:R-:W-:Y:S01]  /*0990*/  BSSY.RECONVERGENT B1, `(.L_x_9) ;  /* 0x0000063000017945 */ /* 0x000fe20003800200 */
[----:B------:R-:W-:Y:S01]  /*09a0*/  SHF.R.U32.HI R13, RZ, 0x17, R0 ;  /* 0x00000017ff0d7819 */ /* 0x000fe20000011600 */
[----:B------:R-:W-:Y:S01]  /*09b0*/  IMAD.MOV.U32 R15, RZ, RZ, R3 ;  /* 0x000000ffff0f7224 */ /* 0x000fe200078e0003 */
[----:B------:R-:W-:Y:S02]  /*09c0*/  LOP3.LUT R14, R14, 0xff, RZ, 0xc0, !PT ;  /* 0x000000ff0e0e7812 */ /* 0x000fe400078ec0ff */
[----:B------:R-:W-:-:S03]  /*09d0*/  LOP3.LUT R17, R13, 0xff, RZ, 0xc0, !PT ;  /* 0x000000ff0d117812 */ /* 0x000fc600078ec0ff */
[----:B------:R-:W-:Y:S02]  /*09e0*/  VIADD R18, R14, 0xffffffff ;  /* 0xffffffff0e127836 */ /* 0x000fe40000000000 */
[----:B------:R-:W-:-:S03]  /*09f0*/  VIADD R16, R17, 0xffffffff ;  /* 0xffffffff11107836 */ /* 0x000fc60000000000 */
[----:B------:R-:W-:-:S04]  /*0a00*/  ISETP.GT.U32.AND P0, PT, R18, 0xfd, PT ;  /* 0x000000fd1200780c */ /* 0x000fc80003f04070 */
[----:B------:R-:W-:-:S13]  /*0a10*/  ISETP.GT.U32.OR P0, PT, R16, 0xfd, P0 ;  /* 0x000000fd1000780c */ /* 0x000fda0000704470 */
[----:B------:R-:W-:Y:S01]  /*0a20*/  @!P0 MOV R13, RZ ;  /* 0x000000ff000d8202 */ /* 0x000fe20000000f00 */
[----:B------:R-:W-:Y:S06]  /*0a30*/  @!P0 BRA `(.L_x_10) ;  /* 0x00000000005c8947 */ /* 0x000fec0003800000 */
[----:B------:R-:W-:Y:S02]  /*0a40*/  FSETP.GTU.FTZ.AND P0, PT, |R0|, +INF , PT ;  /* 0x7f8000000000780b */ /* 0x000fe40003f1c200 */
[----:B------:R-:W-:-:S04]  /*0a50*/  FSETP.GTU.FTZ.AND P1, PT, |R3|, +INF , PT ;  /* 0x7f8000000300780b */ /* 0x000fc80003f3c200 */
[----:B------:R-:W-:-:S13]  /*0a60*/  PLOP3.LUT P0, PT, P0, P1, PT, 0xf8, 0x8f ;  /* 0x00000000008f781c */ /* 0x000fda0000703f70 */
[----:B------:R-:W-:Y:S05]  /*0a70*/  @P0 BRA `(.L_x_11) ;  /* 0x00000004004c0947 */ /* 0x000fea0003800000 */
[----:B------:R-:W-:-:S13]  /*0a80*/  LOP3.LUT P0, RZ, R15, 0x7fffffff, R0, 0xc8, !PT ;  /* 0x7fffffff0fff7812 */ /* 0x000fda000780c800 */
[----:B------:R-:W-:Y:S05]  /*0a90*/  @!P0 BRA `(.L_x_12) ;  /* 0x00000004003c8947 */ /* 0x000fea0003800000 */
[C---:B------:R-:W-:Y:S02]  /*0aa0*/  FSETP.NEU.FTZ.AND P3, PT, |R0|.reuse, +INF , PT ;  /* 0x7f8000000000780b */ /* 0x040fe40003f7d200 */
[----:B------:R-:W-:Y:S02]  /*0ab0*/  FSETP.NEU.FTZ.AND P1, PT, |R3|, +INF , PT ;  /* 0x7f8000000300780b */ /* 0x000fe40003f3d200 */
[----:B------:R-:W-:-:S11]  /*0ac0*/  FSETP.NEU.FTZ.AND P0, PT, |R0|, +INF , PT ;  /* 0x7f8000000000780b */ /* 0x000fd60003f1d200 */
[----:B------:R-:W-:Y:S05]  /*0ad0*/  @!P1 BRA !P3, `(.L_x_12) ;  /* 0x00000004002c9947 */ /* 0x000fea0005800000 */
[----:B------:R-:W-:-:S04]  /*0ae0*/  LOP3.LUT P3, RZ, R0, 0x7fffffff, RZ, 0xc0, !PT ;  /* 0x7fffffff00ff7812 */ /* 0x000fc8000786c0ff */
[----:B------:R-:W-:-:S13]  /*0af0*/  PLOP3.LUT P1, PT, P1, P3, PT, 0x2f, 0xf2 ;  /* 0x0000000000f2781c */ /* 0x000fda0000f26577 */
[----:B------:R-:W-:Y:S05]  /*0b00*/  @P1 BRA `(.L_x_13) ;  /* 0x0000000400181947 */ /* 0x000fea0003800000 */
[----:B------:R-:W-:-:S04]  /*0b10*/  LOP3.LUT P1, RZ, R15, 0x7fffffff, RZ, 0xc0, !PT ;  /* 0x7fffffff0fff7812 */ /* 0x000fc8000782c0ff */
[----:B------:R-:W-:-:S13]  /*0b20*/  PLOP3.LUT P0, PT, P0, P1, PT, 0x2f, 0xf2 ;  /* 0x0000000000f2781c */ /* 0x000fda0000702577 */
[----:B------:R-:W-:Y:S05]  /*0b30*/  @P0 BRA `(.L_x_14) ;  /* 0x0000000400000947 */ /* 0x000fea0003800000 */
[----:B------:R-:W-:Y:S02]  /*0b40*/  ISETP.GE.AND P0, PT, R16, RZ, PT ;  /* 0x000000ff1000720c */ /* 0x000fe40003f06270 */
[----:B------:R-:W-:-:S11]  /*0b50*/  ISETP.GE.AND P1, PT, R18, RZ, PT ;  /* 0x000000ff1200720c */ /* 0x000fd60003f26270 */
[----:B------:R-:W-:Y:S02]  /*0b60*/  @P0 IMAD.MOV.U32 R13, RZ, RZ, RZ ;  /* 0x000000ffff0d0224 */ /* 0x000fe400078e00ff */
[----:B------:R-:W-:Y:S01]  /*0b70*/  @!P0 FFMA R0, R0, 1.84467440737095516160e+19, RZ ;  /* 0x5f80000000008823 */ /* 0x000fe200000000ff */
[----:B------:R-:W-:Y:S02]  /*0b80*/  @!P0 IMAD.MOV.U32 R13, RZ, RZ, -0x40 ;  /* 0xffffffc0ff0d8424 */ /* 0x000fe400078e00ff */
[----:B------:R-:W-:Y:S02]  /*0b90*/  @!P1 FFMA R15, R3, 1.84467440737095516160e+19, RZ ;  /* 0x5f800000030f9823 */ /* 0x000fe400000000ff */
[----:B------:R-:W-:-:S07]  /*0ba0*/  @!P1 VIADD R13, R13, 0x40 ;  /* 0x000000400d0d9836 */ /* 0x000fce0000000000 */
.L_x_10:
[----:B------:R-:W-:Y:S01]  /*0bb0*/  LEA R16, R14, 0xc0800000, 0x17 ;  /* 0xc08000000e107811 */ /* 0x000fe200078eb8ff */
[----:B------:R-:W-:Y:S01]  /*0bc0*/  BSSY.RECONVERGENT B2, `(.L_x_15) ;  /* 0x0000036000027945 */ /* 0x000fe20003800200 */
[----:B------:R-:W-:-:S03]  /*0bd0*/  IADD3 R17, PT, PT, R17, -0x7f, RZ ;  /* 0xffffff8111117810 */ /* 0x000fc60007ffe0ff */
[----:B------:R-:W-:Y:S02]  /*0be0*/  IMAD.IADD R16, R15, 0x1, -R16 ;  /* 0x000000010f107824 */ /* 0x000fe400078e0a10 */
[C---:B------:R-:W-:Y:S02]  /*0bf0*/  IMAD R0, R17.reuse, -0x800000, R0 ;  /* 0xff80000011007824 */ /* 0x040fe400078e0200 */
[----:B------:R0:W1:Y:S01]  /*0c00*/  MUFU.RCP R15, R16 ;  /* 0x00000010000f7308 */ /* 0x0000620000001000 */
[----:B------:R-:W-:Y:S01]  /*0c10*/  FADD.FTZ R19, -R16, -RZ ;  /* 0x800000ff10137221 */ /* 0x000fe20000010100 */
[----:B0-----:R-:W-:-:S05]  /*0c20*/  IADD3 R16, PT, PT, R17, 0x7f, -R14 ;  /* 0x0000007f11107810 */ /* 0x001fca0007ffe80e */
[----:B------:R-:W-:Y:S02]  /*0c30*/  IMAD.IADD R13, R16, 0x1, R13 ;  /* 0x00000001100d7824 */ /* 0x000fe400078e020d */
[----:B-1----:R-:W-:-:S04]  /*0c40*/  FFMA R18, R15, R19, 1 ;  /* 0x3f8000000f127423 */ /* 0x002fc80000000013 */
[----:B------:R-:W-:-:S04]  /*0c50*/  FFMA R15, R15, R18, R15 ;  /* 0x000000120f0f7223 */ /* 0x000fc8000000000f */
[----:B------:R-:W-:-:S04]  /*0c60*/  FFMA R18, R0, R15, RZ ;  /* 0x0000000f00127223 */ /* 0x000fc800000000ff */
[----:B------:R-:W-:-:S04]  /*0c70*/  FFMA R20, R19, R18, R0 ;  /* 0x0000001213147223 */ /* 0x000fc80000000000 */
[----:B------:R-:W-:-:S04]  /*0c80*/  FFMA R20, R15, R20, R18 ;  /* 0x000000140f147223 */ /* 0x000fc80000000012 */
[----:B------:R-:W-:-:S04]  /*0c90*/  FFMA R19, R19, R20, R0 ;  /* 0x0000001413137223 */ /* 0x000fc80000000000 */
[----:B------:R-:W-:-:S05]  /*0ca0*/  FFMA R0, R15, R19, R20 ;  /* 0x000000130f007223 */ /* 0x000fca0000000014 */
[----:B------:R-:W-:-:S04]  /*0cb0*/  SHF.R.U32.HI R14, RZ, 0x17, R0 ;  /* 0x00000017ff0e7819 */ /* 0x000fc80000011600 */
[----:B------:R-:W-:-:S05]  /*0cc0*/  LOP3.LUT R14, R14, 0xff, RZ, 0xc0, !PT ;  /* 0x000000ff0e0e7812 */ /* 0x000fca00078ec0ff */
[----:B------:R-:W-:-:S04]  /*0cd0*/  IMAD.IADD R17, R14, 0x1, R13 ;  /* 0x000000010e117824 */ /* 0x000fc800078e020d */
[----:B------:R-:W-:-:S05]  /*0ce0*/  VIADD R14, R17, 0xffffffff ;  /* 0xffffffff110e7836 */ /* 0x000fca0000000000 */
[----:B------:R-:W-:-:S13]  /*0cf0*/  ISETP.GE.U32.AND P0, PT, R14, 0xfe, PT ;  /* 0x000000fe0e00780c */ /* 0x000fda0003f06070 */
[----:B------:R-:W-:Y:S05]  /*0d00*/  @!P0 BRA `(.L_x_16) ;  /* 0x0000000000808947 */ /* 0x000fea0003800000 */
[----:B------:R-:W-:-:S13]  /*0d10*/  ISETP.GT.AND P0, PT, R17, 0xfe, PT ;  /* 0x000000fe1100780c */ /* 0x000fda0003f04270 */
[----:B------:R-:W-:Y:S05]  /*0d20*/  @P0 BRA `(.L_x_17) ;  /* 0x00000000006c0947 */ /* 0x000fea0003800000 */
[----:B------:R-:W-:-:S13]  /*0d30*/  ISETP.GE.AND P0, PT, R17, 0x1, PT ;  /* 0x000000011100780c */ /* 0x000fda0003f06270 */
[----:B------:R-:W-:Y:S05]  /*0d40*/  @P0 BRA `(.L_x_18) ;  /* 0x0000000000740947 */ /* 0x000fea0003800000 */
[----:B------:R-:W-:Y:S02]  /*0d50*/  ISETP.GE.AND P0, PT, R17, -0x18, PT ;  /* 0xffffffe81100780c */ /* 0x000fe40003f06270 */
[----:B------:R-:W-:-:S11]  /*0d60*/  LOP3.LUT R0, R0, 0x80000000, RZ, 0xc0, !PT ;  /* 0x8000000000007812 */ /* 0x000fd600078ec0ff */
[----:B------:R-:W-:Y:S05]  /*0d70*/  @!P0 BRA `(.L_x_18) ;  /* 0x0000000000688947 */ /* 0x000fea0003800000 */
[CCC-:B------:R-:W-:Y:S01]  /*0d80*/  FFMA.RZ R13, R15.reuse, R19.reuse, R20.reuse ;  /* 0x000000130f0d7223 */ /* 0x1c0fe2000000c014 */
[-CC-:B------:R-:W-:Y:S01]  /*0d90*/  FFMA.RM R14, R15, R19.reuse, R20.reuse ;  /* 0x000000130f0e7223 */ /* 0x180fe20000004014 */
[C---:B------:R-:W-:Y:S02]  /*0da0*/  ISETP.NE.AND P3, PT, R17.reuse, RZ, PT ;  /* 0x000000ff1100720c */ /* 0x040fe40003f65270 */
[----:B------:R-:W-:Y:S02]  /*0db0*/  ISETP.NE.AND P1, PT, R17, RZ, PT ;  /* 0x000000ff1100720c */ /* 0x000fe40003f25270 */
[----:B------:R-:W-:Y:S01]  /*0dc0*/  LOP3.LUT R16, R13, 0x7fffff, RZ, 0xc0, !PT ;  /* 0x007fffff0d107812 */ /* 0x000fe200078ec0ff */
[----:B------:R-:W-:Y:S01]  /*0dd0*/  FFMA.RP R13, R15, R19, R20 ;  /* 0x000000130f0d7223 */ /* 0x000fe20000008014 */
[C---:B------:R-:W-:Y:S01]  /*0de0*/  VIADD R15, R17.reuse, 0x20 ;  /* 0x00000020110f7836 */ /* 0x040fe20000000000 */
[----:B------:R-:W-:Y:S02]  /*0df0*/  IADD3 R17, PT, PT, -R17, RZ, RZ ;  /* 0x000000ff11117210 */ /* 0x000fe40007ffe1ff */
[----:B------:R-:W-:-:S02]  /*0e00*/  LOP3.LUT R16, R16, 0x800000, RZ, 0xfc, !PT ;  /* 0x0080000010107812 */ /* 0x000fc400078efcff */
[----:B------:R-:W-:Y:S02]  /*0e10*/  FSETP.NEU.FTZ.AND P0, PT, R13, R14, PT ;  /* 0x0000000e0d00720b */ /* 0x000fe40003f1d000 */
[----:B------:R-:W-:Y:S02]  /*0e20*/  SHF.L.U32 R15, R16, R15, RZ ;  /* 0x0000000f100f7219 */ /* 0x000fe400000006ff */
[----:B------:R-:W-:Y:S02]  /*0e30*/  SEL R13, R17, RZ, P3 ;  /* 0x000000ff110d7207 */ /* 0x000fe40001800000 */
[----:B------:R-:W-:Y:S02]  /*0e40*/  ISETP.NE.AND P1, PT, R15, RZ, P1 ;  /* 0x000000ff0f00720c */ /* 0x000fe40000f25270 */
[----:B------:R-:W-:Y:S02]  /*0e50*/  SHF.R.U32.HI R13, RZ, R13, R16 ;  /* 0x0000000dff0d7219 */ /* 0x000fe40000011610 */
[----:B------:R-:W-:-:S02]  /*0e60*/  PLOP3.LUT P0, PT, P0, P1, PT, 0xf8, 0x8f ;  /* 0x00000000008f781c */ /* 0x000fc40000703f70 */
[----:B------:R-:W-:Y:S02]  /*0e70*/  SHF.R.U32.HI R15, RZ, 0x1, R13 ;  /* 0x00000001ff0f7819 */ /* 0x000fe4000001160d */
[----:B------:R-:W-:-:S04]  /*0e80*/  SEL R14, RZ, 0x1, !P0 ;  /* 0x00000001ff0e7807 */ /* 0x000fc80004000000 */
[----:B------:R-:W-:-:S04]  /*0e90*/  LOP3.LUT R14, R14, 0x1, R15, 0xf8, !PT ;  /* 0x000000010e0e7812 */ /* 0x000fc800078ef80f */
[----:B------:R-:W-:-:S05]  /*0ea0*/  LOP3.LUT R14, R14, R13, RZ, 0xc0, !PT ;  /* 0x0000000d0e0e7212 */ /* 0x000fca00078ec0ff */
[----:B------:R-:W-:-:S05]  /*0eb0*/  IMAD.IADD R15, R15, 0x1, R14 ;  /* 0x000000010f0f7824 */ /* 0x000fca00078e020e */
[----:B------:R-:W-:Y:S01]  /*0ec0*/  LOP3.LUT R0, R15, R0, RZ, 0xfc, !PT ;  /* 0x000000000f007212 */ /* 0x000fe200078efcff */
[----:B------:R-:W-:Y:S06]  /*0ed0*/  BRA `(.L_x_18) ;  /* 0x0000000000107947 */ /* 0x000fec0003800000 */
.L_x_17:
[----:B------:R-:W-:-:S04]  /*0ee0*/  LOP3.LUT R0, R0, 0x80000000, RZ, 0xc0, !PT ;  /* 0x8000000000007812 */ /* 0x000fc800078ec0ff */
[----:B------:R-:W-:Y:S01]  /*0ef0*/  LOP3.LUT R0, R0, 0x7f800000, RZ, 0xfc, !PT ;  /* 0x7f80000000007812 */ /* 0x000fe200078efcff */
[----:B------:R-:W-:Y:S06]  /*0f00*/  BRA `(.L_x_18) ;  /* 0x0000000000047947 */ /* 0x000fec0003800000 */
.L_x_16:
[----:B------:R-:W-:-:S07]  /*0f10*/  IMAD R0, R13, 0x800000, R0 ;  /* 0x008000000d007824 */ /* 0x000fce00078e0200 */
.L_x_18:
[----:B------:R-:W-:Y:S05]  /*0f20*/  BSYNC.RECONVERGENT B2 ;  /* 0x0000000000027941 */ /* 0x000fea0003800200 */
.L_x_15:
[----:B------:R-:W-:Y:S05]  /*0f30*/  BRA `(.L_x_19) ;  /* 0x0000000000207947 */ /* 0x000fea0003800000 */
.L_x_14:
[----:B------:R-:W-:-:S04]  /*0f40*/  LOP3.LUT R0, R15, 0x80000000, R0, 0x48, !PT ;  /* 0x800000000f007812 */ /* 0x000fc800078e4800 */
[----:B------:R-:W-:Y:S01]  /*0f50*/  LOP3.LUT R0, R0, 0x7f800000, RZ, 0xfc, !PT ;  /* 0x7f80000000007812 */ /* 0x000fe200078efcff */
[----:B------:R-:W-:Y:S06]  /*0f60*/  BRA `(.L_x_19) ;  /* 0x0000000000147947 */ /* 0x000fec0003800000 */
.L_x_13:
[----:B------:R-:W-:Y:S01]  /*0f70*/  LOP3.LUT R0, R15, 0x80000000, R0, 0x48, !PT ;  /* 0x800000000f007812 */ /* 0x000fe200078e4800 */
[----:B------:R-:W-:Y:S06]  /*0f80*/  BRA `(.L_x_19) ;  /* 0x00000000000c7947 */ /* 0x000fec0003800000 */
.L_x_12:
[----:B------:R-:W0:Y:S01]  /*0f90*/  MUFU.RSQ R0, -QNAN ;  /* 0xffc0000000007908 */ /* 0x000e220000001400 */
[----:B------:R-:W-:Y:S05]  /*0fa0*/  BRA `(.L_x_19) ;  /* 0x0000000000047947 */ /* 0x000fea0003800000 */
.L_x_11:
[----:B------:R-:W-:-:S07]  /*0fb0*/  FADD.FTZ R0, R0, R3 ;  /* 0x0000000300007221 */ /* 0x000fce0000010000 */
.L_x_19:
[----:B------:R-:W-:Y:S05]  /*0fc0*/  BSYNC.RECONVERGENT B1 ;  /* 0x0000000000017941 */ /* 0x000fea0003800200 */
.L_x_9:
[----:B------:R-:W-:-:S04]  /*0fd0*/  IMAD.MOV.U32 R13, RZ, RZ, 0x0 ;  /* 0x00000000ff0d7424 */ /* 0x000fc800078e00ff */
[----:B0-----:R-:W-:Y:S05]  /*0fe0*/  RET.REL.NODEC R12 `(_Z19backwardUpperKernelPfS_fffii) ;  /* 0xfffffff00c047950 */ /* 0x001fea0003c3ffff */
.L_x_20:
[----:B------:R-:W-:-:S00]  /*0ff0*/  BRA `(.L_x_20) ;  /* 0xfffffffc00fc7947 */ /* 0x000fc0000383ffff */
[----:B------:R-:W-:-:S00]  /*1000*/  NOP ;  /* 0x0000000000007918 */ /* 0x000fc00000000000 */
[----:B------:R-:W-:-:S00]  /*1010*/  NOP ;  /* 0x0000000000007918 */ /* 0x000fc00000000000 */
[----:B------:R-:W-:-:S00]  /*1020*/  NOP ;  /* 0x0000000000007918 */ /* 0x000fc00000000000 */
[----:B------:R-:W-:-:S00]  /*1030*/  NOP ;  /* 0x0000000000007918 */ /* 0x000fc00000000000 */
[----:B------:R-:W-:-:S00]  /*1040*/  NOP ;  /* 0x0000000000007918 */ /* 0x000fc00000000000 */
[----:B------:R-:W-:-:S00]  /*1050*/  NOP ;  /* 0x0000000000007918 */ /* 0x000fc00000000000 */
[----:B------:R-:W-:-:S00]  /*1060*/  NOP ;  /* 0x0000000000007918 */ /* 0x000fc00000000000 */
[----:B------:R-:W-:-:S00]  /*1070*/  NOP ;  /* 0x0000000000007918 */ /* 0x000fc00000000000 */
.L_x_28:


//--------------------- .text._Z9sumKernelPfS_fi  --------------------------
	.section	.text._Z9sumKernelPfS_fi,"ax",@progbits
	.align	128
        .global         _Z9sumKernelPfS_fi
        .type           _Z9sumKernelPfS_fi,@function
        .size           _Z9sumKernelPfS_fi,(.L_x_30 - _Z9sumKernelPfS_fi)
        .other          _Z9sumKernelPfS_fi,@"STO_CUDA_ENTRY STV_DEFAULT"
_Z9sumKernelPfS_fi:
.text._Z9sumKernelPfS_fi:
[----:B------:R-:W-:Y:S01]  /*0000*/  LDC R1, c[0x0][0x37c] ;  /* 0x0000df00ff017b82 */ /* 0x000fe20000000800 */
[----:B------:R-:W0:Y:S01]  /*0010*/  S2R R11, SR_CTAID.X ;  /* 0x00000000000b7919 */ /* 0x000e220000002500 */
[----:B------:R-:W1:Y:S01]  /*0020*/  LDCU UR4, c[0x0][0x360] ;  /* 0x00006c00ff0477ac */ /* 0x000e620008000800 */
[----:B------:R-:W-:Y:S01]  /*0030*/  BSSY.RECONVERGENT B0, `(.L_x_21) ;  /* 0x000001d000007945 */ /* 0x000fe20003800200 */
[----:B------:R-:W-:Y:S01]  /*0040*/  HFMA2 R7, -RZ, RZ, 0, 0 ;  /* 0x00000000ff077431 */ /* 0x000fe200000001ff */
[----:B------:R-:W0:Y:S01]  /*0050*/  S2R R12, SR_TID.X ;  /* 0x00000000000c7919 */ /* 0x000e220000002100 */
[----:B------:R-:W2:Y:S01]  /*0060*/  LDCU UR5, c[0x0][0x394] ;  /* 0x00007280ff0577ac */ /* 0x000ea20008000800 */
[----:B------:R-:W3:Y:S01]  /*0070*/  LDCU.64 UR6, c[0x0][0x358] ;  /* 0x00006b00ff0677ac */ /* 0x000ee20008000a00 */
[----:B------:R-:W4:Y:S01]  /*0080*/  LDCU UR8, c[0x0][0x390] ;  /* 0x00007200ff0877ac */ /* 0x000f220008000800 */
[----:B-1----:R-:W-:Y:S01]  /*0090*/  MOV R6, UR4 ;  /* 0x0000000400067c02 */ /* 0x002fe20008000f00 */
[----:B0-----:R-:W-:-:S05]  /*00a0*/  IMAD R0, R11, UR4, R12 ;  /* 0x000000040b007c24 */ /* 0x001fca000f8e020c */
[----:B--2---:R-:W-:-:S13]  /*00b0*/  ISETP.GE.AND P0, PT, R0, UR5, PT ;  /* 0x0000000500007c0c */ /* 0x004fda000bf06270 */
[----:B---34-:R-:W-:Y:S05]  /*00c0*/  @P0 BRA `(.L_x_22) ;  /* 0x00000000004c0947 */ /* 0x018fea0003800000 */
[----:B------:R-:W0:Y:S01]  /*00d0*/  LDC.64 R4, c[0x0][0x380] ;  /* 0x0000e000ff047b82 */ /* 0x000e220000000a00 */
[----:B------:R-:W1:Y:S01]  /*00e0*/  LDCU UR4, c[0x0][0x370] ;  /* 0x00006e00ff0477ac */ /* 0x000e620008000800 */
[----:B------:R-:W-:Y:S01]  /*00f0*/  MOV R7, RZ ;  /* 0x000000ff00077202 */ /* 0x000fe20000000f00 */
[----:B-1----:R-:W-:-:S07]  /*0100*/  IMAD R13, R6, UR4, RZ ;  /* 0x00000004060d7c24 */ /* 0x002fce000f8e02ff */
.L_x_23:
[----:B0-----:R-:W-:-:S05]  /*0110*/  IMAD.WIDE R2, R0, 0x4, R4 ;  /* 0x0000000400027825 */ /* 0x001fca00078e0204 */
[----:B------:R-:W2:Y:S01]  /*0120*/  LDG.E R8, desc[UR6][R2.64] ;  /* 0x0000000602087981 */ /* 0x000ea2000c1e1900 */
[----:B------:R-:W-:-:S05]  /*0130*/  IMAD.IADD R0, R13, 0x1, R0 ;  /* 0x000000010d007824 */ /* 0x000fca00078e0200 */
[----:B------:R-:W-:Y:S02]  /*0140*/  ISETP.GE.AND P1, PT, R0, UR5, PT ;  /* 0x0000000500007c0c */ /* 0x000fe4000bf26270 */
[----:B--2---:R-:W-:-:S13]  /*0150*/  FSETP.GEU.AND P0, PT, |R8|, 1.175494350822287508e-38, PT ;  /* 0x008000000800780b */ /* 0x004fda0003f0e200 */
[----:B------:R-:W-:-:S04]  /*0160*/  @!P0 FMUL R8, R8, 16777216 ;  /* 0x4b80000008088820 */ /* 0x000fc80000400000 */
[----:B------:R-:W0:Y:S02]  /*0170*/  MUFU.LG2 R9, R8 ;  /* 0x0000000800097308 */ /* 0x000e240000000c00 */
[----:B0-----:R-:W-:-:S04]  /*0180*/  @!P0 FADD R9, R9, -24 ;  /* 0xc1c0000009098421 */ /* 0x001fc80000000000 */
[----:B------:R-:W-:-:S05]  /*0190*/  FMUL R9, R9, UR8 ;  /* 0x0000000809097c20 */ /* 0x000fca0008400000 */
[----:B------:R-:W-:-:S13]  /*01a0*/  FSETP.GEU.AND P0, PT, R9, -126, PT ;  /* 0xc2fc00000900780b */ /* 0x000fda0003f0e000 */
[----:B------:R-:W-:-:S04]  /*01b0*/  @!P0 FMUL R9, R9, 0.5 ;  /* 0x3f00000009098820 */ /* 0x000fc80000400000 */
[----:B------:R-:W0:Y:S02]  /*01c0*/  MUFU.EX2 R10, R9 ;  /* 0x00000009000a7308 */ /* 0x000e240000000800 */
[----:B0-----:R-:W-:-:S04]  /*01d0*/  @!P0 FMUL R10, R10, R10 ;  /* 0x0000000a0a0a8220 */ /* 0x001fc80000400000 */
[----:B------:R-:W-:Y:S01]  /*01e0*/  FADD R7, R10, R7 ;  /* 0x000000070a077221 */ /* 0x000fe20000000000 */
[----:B------:R-:W-:Y:S06]  /*01f0*/  @!P1 BRA `(.L_x_23) ;  /* 0xfffffffc00c49947 */ /* 0x000fec000383ffff */
.L_x_22:
[----:B------:R-:W-:Y:S05]  /*0200*/  BSYNC.RECONVERGENT B0 ;  /* 0x0000000000007941 */ /* 0x000fea0003800200 */
.L_x_21:
[----:B------:R-:W0:Y:S01]  /*0210*/  S2UR UR5, SR_CgaCtaId ;  /* 0x00000000000579c3 */ /* 0x000e220000008800 */
[----:B------:R-:W-:Y:S01]  /*0220*/  UMOV UR4, 0x400 ;  /* 0x0000040000047882 */ /* 0x000fe20000000000 */
[----:B------:R-:W-:Y:S01]  /*0230*/  ISETP.GE.U32.AND P0, PT, R6, 0x2, PT ;  /* 0x000000020600780c */ /* 0x000fe20003f06070 */
[----:B0-----:R-:W-:-:S06]  /*0240*/  ULEA UR4, UR5, UR4, 0x18 ;  /* 0x0000000405047291 */ /* 0x001fcc000f8ec0ff */
[----:B------:R-:W-:-:S05]  /*0250*/  LEA R0, R12, UR4, 0x2 ;  /* 0x000000040c007c11 */ /* 0x000fca000f8e10ff */
[----:B------:R0:W-:Y:S01]  /*0260*/  STS [R0], R7 ;  /* 0x0000000700007388 */ /* 0x0001e20000000800 */
[----:B------:R-:W-:Y:S06]  /*0270*/  BAR.SYNC.DEFER_BLOCKING 0x0 ;  /* 0x0000000000007b1d */ /* 0x000fec0000010000 */
[----:B------:R-:W-:Y:S05]  /*0280*/  @!P0 BRA `(.L_x_24) ;  /* 0x00000000002c8947 */ /* 0x000fea0003800000 */
.L_x_25:
[----:B------:R-:W-:-:S04]  /*0290*/  SHF.R.U32.HI R5, RZ, 0x1, R6 ;  /* 0x00000001ff057819 */ /* 0x000fc80000011606 */
[----:B------:R-:W-:-:S13]  /*02a0*/  ISETP.GE.U32.AND P0, PT, R12, R5, PT ;  /* 0x000000050c00720c */ /* 0x000fda0003f06070 */
[----:B------:R-:W-:Y:S01]  /*02b0*/  @!P0 LEA R2, R5, R0, 0x2 ;  /* 0x0000000005028211 */ /* 0x000fe200078e10ff */
[----:B------:R-:W-:Y:S05]  /*02c0*/  @!P0 LDS R3, [R0] ;  /* 0x0000000000038984 */ /* 0x000fea0000000800 */
[----:B------:R-:W1:Y:S02]  /*02d0*/  @!P0 LDS R2, [R2] ;  /* 0x0000000002028984 */ /* 0x000e640000000800 */
[----:B-1----:R-:W-:-:S05]  /*02e0*/  @!P0 FADD R3, R2, R3 ;  /* 0x0000000302038221 */ /* 0x002fca0000000000 */
[----:B------:R1:W-:Y:S01]  /*02f0*/  @!P0 STS [R0], R3 ;  /* 0x0000000300008388 */ /* 0x0003e20000000800 */
[----:B------:R-:W-:Y:S01]  /*0300*/  BAR.SYNC.DEFER_BLOCKING 0x0 ;  /* 0x0000000000007b1d */ /* 0x000fe20000010000 */
[----:B------:R-:W-:Y:S01]  /*0310*/  ISETP.GT.U32.AND P0, PT, R6, 0x3, PT ;  /* 0x000000030600780c */ /* 0x000fe20003f04070 */
[----:B------:R-:W-:-:S12]  /*0320*/  IMAD.MOV.U32 R6, RZ, RZ, R5 ;  /* 0x000000ffff067224 */ /* 0x000fd800078e0005 */
[----:B-1----:R-:W-:Y:S05]  /*0330*/  @P0 BRA `(.L_x_25) ;  /* 0xfffffffc00d40947 */ /* 0x002fea000383ffff */
.L_x_24:
[----:B------:R-:W1:Y:S01]  /*0340*/  S2UR UR5, SR_CgaCtaId ;  /* 0x00000000000579c3 */ /* 0x000e620000008800 */
[----:B------:R-:W-:-:S07]  /*0350*/  UMOV UR4, 0x400 ;  /* 0x0000040000047882 */ /* 0x000fce0000000000 */
[----:B------:R-:W2:Y:S01]  /*0360*/  LDC.64 R2, c[0x0][0x388] ;  /* 0x0000e200ff027b82 */ /* 0x000ea20000000a00 */
[----:B-1----:R-:W-:Y:S01]  /*0370*/  ULEA UR4, UR5, UR4, 0x18 ;  /* 0x0000000405047291 */ /* 0x002fe2000f8ec0ff */
[----:B--2---:R-:W-:-:S08]  /*0380*/  IMAD.WIDE.U32 R2, R11, 0x4, R2 ;  /* 0x000000040b027825 */ /* 0x004fd000078e0002 */
[----:B------:R-:W1:Y:S04]  /*0390*/  LDS R5, [UR4] ;  /* 0x00000004ff057984 */ /* 0x000e680008000800 */
[----:B-1----:R-:W-:Y:S01]  /*03a0*/  STG.E desc[UR6][R2.64], R5 ;  /* 0x0000000502007986 */ /* 0x002fe2000c101906 */
[----:B------:R-:W-:Y:S05]  /*03b0*/  EXIT ;  /* 0x000000000000794d */ /* 0x000fea0003800000 */
.L_x_26:
        /* <DEDUP_REMOVED lines=12> */
.L_x_30:


//--------------------- .nv.shared.reserved.0     --------------------------
	.section	.nv.shared.reserved.0,"aw",@nobits
	.weak		__nv_reservedSMEM_offset_0_alias
	.size		__nv_reservedSMEM_offset_0_alias, 0, 64
	.other		__nv_reservedSMEM_offset_0_alias,@"STO_CUDA_RESERVED_SHARED STV_DEFAULT"
__nv_reservedSMEM_offset_0_alias:
	.zero		0
	.zero		64


//--------------------- .nv.shared._Z9sumKernelPfS_fi --------------------------
	.section	.nv.shared._Z9sumKernelPfS_fi,"aw",@nobits
	.sectionflags	@""
	.align	4
.nv.shared._Z9sumKernelPfS_fi:
	.zero		2048


//--------------------- .nv.constant0._Z19backwardUpperKernelPfS_fffii --------------------------
	.section	.nv.constant0._Z19backwardUpperKernelPfS_fffii,"a",@progbits
	.sectionflags	@""
	.align	4
.nv.constant0._Z19backwardUpperKernelPfS_fffii:
	.zero		932


//--------------------- .nv.constant0._Z9sumKernelPfS_fi --------------------------
	.section	.nv.constant0._Z9sumKernelPfS_fi,"a",@progbits
	.sectionflags	@""
	.align	4
.nv.constant0._Z9sumKernelPfS_fi:
	.zero		920


//--------------------- SYMBOLS --------------------------

	.type		.nv.reservedSmem.offset0,@object
	.size		.nv.reservedSmem.offset0,0x4
	.type		.nv.reservedSmem.cap,@object
	.size		.nv.reservedSmem.cap,0x4
